//
// Generated by NVIDIA NVVM Compiler
//
// Compiler Build ID: CL-36424714
// Cuda compilation tools, release 13.0, V13.0.88
// Based on NVVM 20.0.0
//

.version 9.0
.target sm_100
.address_size 64

	// .globl	_Z8sum_cudaPiS_S_ii

.visible .entry _Z8sum_cudaPiS_S_ii(
	.param .u64 .ptr .align 1 _Z8sum_cudaPiS_S_ii_param_0,
	.param .u64 .ptr .align 1 _Z8sum_cudaPiS_S_ii_param_1,
	.param .u64 .ptr .align 1 _Z8sum_cudaPiS_S_ii_param_2,
	.param .u32 _Z8sum_cudaPiS_S_ii_param_3,
	.param .u32 _Z8sum_cudaPiS_S_ii_param_4
)
{
	.reg .b32 	%r<14>;
	.reg .b64 	%rd<11>;

	ld.param.u64 	%rd1, [_Z8sum_cudaPiS_S_ii_param_0];
	ld.param.u64 	%rd2, [_Z8sum_cudaPiS_S_ii_param_1];
	ld.param.u64 	%rd3, [_Z8sum_cudaPiS_S_ii_param_2];
	ld.param.u32 	%r1, [_Z8sum_cudaPiS_S_ii_param_3];
	cvta.to.global.u64 	%rd4, %rd1;
	cvta.to.global.u64 	%rd5, %rd3;
	cvta.to.global.u64 	%rd6, %rd2;
	mov.u32 	%r2, %tid.x;
	mov.u32 	%r3, %ctaid.x;
	mov.u32 	%r4, %ntid.x;
	mad.lo.s32 	%r5, %r3, %r4, %r2;
	mov.u32 	%r6, %tid.y;
	mov.u32 	%r7, %ctaid.y;
	mov.u32 	%r8, %ntid.y;
	mad.lo.s32 	%r9, %r7, %r8, %r6;
	mad.lo.s32 	%r10, %r1, %r5, %r9;
	mul.wide.s32 	%rd7, %r10, 4;
	add.s64 	%rd8, %rd6, %rd7;
	ld.global.u32 	%r11, [%rd8];
	add.s64 	%rd9, %rd5, %rd7;
	ld.global.u32 	%r12, [%rd9];
	add.s32 	%r13, %r12, %r11;
	add.s64 	%rd10, %rd4, %rd7;
	st.global.u32 	[%rd10], %r13;
	ret;

}


// ===== COMPILED SASS (sm_100) =====

	.target	sm_100

	.elftype	@"ET_EXEC"


//--------------------- .note.nv.tkinfo           --------------------------
	.section	.note.nv.tkinfo,"",@"SHT_NOTE"
	.sectionflags	@"SHF_NOTE_NV_TKINFO"
	.tkinfo
        /*0018*/ 	.word	0x00000002
        /*0030*/ 	.string	""
        /*0030*/ 	.string	"ptxas"
        /*0030*/ 	.string	"Cuda compilation tools, release 13.0, V13.0.88"
        /*0030*/ 	.string	"Build cuda_13.0.r13.0/compiler.36424714_0"
        /*0030*/ 	.string	"-arch sm_100 -m 64 "



//--------------------- .note.nv.cuinfo           --------------------------
	.section	.note.nv.cuinfo,"",@"SHT_NOTE"
	.sectionflags	@"SHF_NOTE_NV_CUINFO"
        /*0018*/ 	.short	0x0002
        /*001a*/ 	.short	0x0064
        /*001c*/ 	.short	0x0082
	.zero		2


//--------------------- .nv.info                  --------------------------
	.section	.nv.info,"",@"SHT_CUDA_INFO"
	.align	4


	//----- nvinfo : EIATTR_REGCOUNT
	.align		4
        /*0000*/ 	.byte	0x04, 0x2f
        /*0002*/ 	.short	(.L_1 - .L_0)
	.align		4
.L_0:
        /*0004*/ 	.word	index@(_Z8sum_cudaPiS_S_ii)
        /*0008*/ 	.word	0x0000000c


	//----- nvinfo : EIATTR_FRAME_SIZE
	.align		4
.L_1:
        /*000c*/ 	.byte	0x04, 0x11
        /*000e*/ 	.short	(.L_3 - .L_2)
	.align		4
.L_2:
        /*0010*/ 	.word	index@(_Z8sum_cudaPiS_S_ii)
        /*0014*/ 	.word	0x00000000


	//----- nvinfo : EIATTR_MIN_STACK_SIZE
	.align		4
.L_3:
        /*0018*/ 	.byte	0x04, 0x12
        /*001a*/ 	.short	(.L_5 - .L_4)
	.align		4
.L_4:
        /*001c*/ 	.word	index@(_Z8sum_cudaPiS_S_ii)
        /*0020*/ 	.word	0x00000000
.L_5:


//--------------------- .nv.compat                --------------------------
	.section	.nv.compat,"",@"SHT_CUDA_COMPAT_INFO"
	.align	4
        /*0000*/ 	.byte	0x02, 0x09, 0x00, 0x00, 0x02, 0x02, 0x01, 0x00, 0x02, 0x05, 0x05, 0x00, 0x03, 0x07, 0x01, 0x01
        /*0010*/ 	.byte	0x02, 0x03, 0x00, 0x00, 0x02, 0x06, 0x01, 0x00, 0x04, 0x0b, 0x08, 0x00, 0x09, 0x00, 0x00, 0x00
        /*0020*/ 	.byte	0x00, 0x00, 0x00, 0x00


//--------------------- .nv.info._Z8sum_cudaPiS_S_ii --------------------------
	.section	.nv.info._Z8sum_cudaPiS_S_ii,"",@"SHT_CUDA_INFO"
	.sectionflags	@""
	.align	4


	//----- nvinfo : EIATTR_CUDA_API_VERSION
	.align		4
        /*0000*/ 	.byte	0x04, 0x37
        /*0002*/ 	.short	(.L_7 - .L_6)
.L_6:
        /*0004*/ 	.word	0x00000082


	//----- nvinfo : EIATTR_KPARAM_INFO
	.align		4
.L_7:
        /*0008*/ 	.byte	0x04, 0x17
        /*000a*/ 	.short	(.L_9 - .L_8)
.L_8:
        /*000c*/ 	.word	0x00000000
        /*0010*/ 	.short	0x0004
        /*0012*/ 	.short	0x001c
        /*0014*/ 	.byte	0x00, 0xf0, 0x11, 0x00


	//----- nvinfo : EIATTR_KPARAM_INFO
	.align		4
.L_9:
        /*0018*/ 	.byte	0x04, 0x17
        /*001a*/ 	.short	(.L_11 - .L_10)
.L_10:
        /*001c*/ 	.word	0x00000000
        /*0020*/ 	.short	0x0003
        /*0022*/ 	.short	0x0018
        /*0024*/ 	.byte	0x00, 0xf0, 0x11, 0x00


	//----- nvinfo : EIATTR_KPARAM_INFO
	.align		4
.L_11:
        /*0028*/ 	.byte	0x04, 0x17
        /*002a*/ 	.short	(.L_13 - .L_12)
.L_12:
        /*002c*/ 	.word	0x00000000
        /*0030*/ 	.short	0x0002
        /*0032*/ 	.short	0x0010
        /*0034*/ 	.byte	0x00, 0xf5, 0x21, 0x00


	//----- nvinfo : EIATTR_KPARAM_INFO
	.align		4
.L_13:
        /*0038*/ 	.byte	0x04, 0x17
        /*003a*/ 	.short	(.L_15 - .L_14)
.L_14:
        /*003c*/ 	.word	0x00000000
        /*0040*/ 	.short	0x0001
        /*0042*/ 	.short	0x0008
        /*0044*/ 	.byte	0x00, 0xf5, 0x21, 0x00


	//----- nvinfo : EIATTR_KPARAM_INFO
	.align		4
.L_15:
        /*0048*/ 	.byte	0x04, 0x17
        /*004a*/ 	.short	(.L_17 - .L_16)
.L_16:
        /*004c*/ 	.word	0x00000000
        /*0050*/ 	.short	0x0000
        /*0052*/ 	.short	0x0000
        /*0054*/ 	.byte	0x00, 0xf5, 0x21, 0x00


	//----- nvinfo : EIATTR_SPARSE_MMA_MASK
	.align		4
.L_17:
        /*0058*/ 	.byte	0x03, 0x50
        /*005a*/ 	.short	0x0000


	//----- nvinfo : EIATTR_MAXREG_COUNT
	.align		4
        /*005c*/ 	.byte	0x03, 0x1b
        /*005e*/ 	.short	0x00ff


	//----- nvinfo : EIATTR_MERCURY_ISA_VERSION
	.align		4
        /*0060*/ 	.byte	0x03, 0x5f
        /*0062*/ 	.short	0x0101


	//----- nvinfo : EIATTR_VRC_CTA_INIT_COUNT
	.align		4
        /*0064*/ 	.byte	0x02, 0x4a
	.zero		1
	.zero		1


	//----- nvinfo : EIATTR_EXIT_INSTR_OFFSETS
	.align		4
        /*0068*/ 	.byte	0x04, 0x1c
        /*006a*/ 	.short	(.L_19 - .L_18)


	//   ....[0]....
.L_18:
        /*006c*/ 	.word	0x00000160


	//----- nvinfo : EIATTR_CBANK_PARAM_SIZE
	.align		4
.L_19:
        /*0070*/ 	.byte	0x03, 0x19
        /*0072*/ 	.short	0x0020


	//----- nvinfo : EIATTR_PARAM_CBANK
	.align		4
        /*0074*/ 	.byte	0x04, 0x0a
        /*0076*/ 	.short	(.L_21 - .L_20)
	.align		4
.L_20:
        /*0078*/ 	.word	index@(.nv.constant0._Z8sum_cudaPiS_S_ii)
        /*007c*/ 	.short	0x0380
        /*007e*/ 	.short	0x0020


	//----- nvinfo : EIATTR_SW_WAR
	.align		4
.L_21:
        /*0080*/ 	.byte	0x04, 0x36
        /*0082*/ 	.short	(.L_23 - .L_22)
.L_22:
        /*0084*/ 	.word	0x00000008
.L_23:


//--------------------- .nv.callgraph             --------------------------
	.section	.nv.callgraph,"",@"SHT_CUDA_CALLGRAPH"
	.align	4
	.sectionentsize	8
	.align		4
        /*0000*/ 	.word	0x00000000
	.align		4
        /*0004*/ 	.word	0xffffffff
	.align		4
        /*0008*/ 	.word	0x00000000
	.align		4
        /*000c*/ 	.word	0xfffffffe
	.align		4
        /*0010*/ 	.word	0x00000000
	.align		4
        /*0014*/ 	.word	0xfffffffd
	.align		4
        /*0018*/ 	.word	0x00000000
	.align		4
        /*001c*/ 	.word	0xfffffffc


//--------------------- .text._Z8sum_cudaPiS_S_ii --------------------------
	.section	.text._Z8sum_cudaPiS_S_ii,"ax",@progbits
	.align	128
        .global         _Z8sum_cudaPiS_S_ii
        .type           _Z8sum_cudaPiS_S_ii,@function
        .size           _Z8sum_cudaPiS_S_ii,(.L_x_1 - _Z8sum_cudaPiS_S_ii)
        .other          _Z8sum_cudaPiS_S_ii,@"STO_CUDA_ENTRY STV_DEFAULT"
_Z8sum_cudaPiS_S_ii:
.text._Z8sum_cudaPiS_S_ii:
[----:B------:R-:W-:Y:S01]  /*0000*/  LDC R1, c[0x0][0x37c] ;  /* 0x0000df00ff017b82 */ /* 0x000fe20000000800 */
[----:B------:R-:W0:Y:S07]  /*0010*/  S2R R0, SR_TID.X ;  /* 0x0000000000007919 */ /* 0x000e2e0000002100 */
[----:B------:R-:W0:Y:S01]  /*0020*/  S2UR UR6, SR_CTAID.X ;  /* 0x00000000000679c3 */ /* 0x000e220000002500 */
[----:B------:R-:W1:Y:S01]  /*0030*/  LDCU UR8, c[0x0][0x398] ;  /* 0x00007300ff0877ac */ /* 0x000e620008000800 */
[----:B------:R-:W2:Y:S01]  /*0040*/  S2R R6, SR_TID.Y ;  /* 0x0000000000067919 */ /* 0x000ea20000002200 */
[----:B------:R-:W3:Y:S05]  /*0050*/  LDCU.64 UR4, c[0x0][0x358] ;  /* 0x00006b00ff0477ac */ /* 0x000eea0008000a00 */
[----:B------:R-:W0:Y:S08]  /*0060*/  LDC R7, c[0x0][0x360] ;  /* 0x0000d800ff077b82 */ /* 0x000e300000000800 */
[----:B------:R-:W2:Y:S08]  /*0070*/  S2UR UR7, SR_CTAID.Y ;  /* 0x00000000000779c3 */ /* 0x000eb00000002600 */
[----:B------:R-:W2:Y:S08]  /*0080*/  LDC R9, c[0x0][0x364] ;  /* 0x0000d900ff097b82 */ /* 0x000eb00000000800 */
[----:B------:R-:W4:Y:S01]  /*0090*/  LDC.64 R2, c[0x0][0x388] ;  /* 0x0000e200ff027b82 */ /* 0x000f220000000a00 */
[----:B0-----:R-:W-:-:S07]  /*00a0*/  IMAD R0, R7, UR6, R0 ;  /* 0x0000000607007c24 */ /* 0x001fce000f8e0200 */
[----:B------:R-:W0:Y:S01]  /*00b0*/  LDC.64 R4, c[0x0][0x390] ;  /* 0x0000e400ff047b82 */ /* 0x000e220000000a00 */
[----:B--2---:R-:W-:-:S04]  /*00c0*/  IMAD R7, R9, UR7, R6 ;  /* 0x0000000709077c24 */ /* 0x004fc8000f8e0206 */
[----:B-1----:R-:W-:-:S03]  /*00d0*/  IMAD R9, R0, UR8, R7 ;  /* 0x0000000800097c24 */ /* 0x002fc6000f8e0207 */
[----:B------:R-:W1:Y:S01]  /*00e0*/  LDC.64 R6, c[0x0][0x380] ;  /* 0x0000e000ff067b82 */ /* 0x000e620000000a00 */
[----:B----4-:R-:W-:-:S06]  /*00f0*/  IMAD.WIDE R2, R9, 0x4, R2 ;  /* 0x0000000409027825 */ /* 0x010fcc00078e0202 */
[----:B---3--:R-:W2:Y:S01]  /*0100*/  LDG.E R2, desc[UR4][R2.64] ;  /* 0x0000000402027981 */ /* 0x008ea2000c1e1900 */
[----:B0-----:R-:W-:-:S06]  /*0110*/  IMAD.WIDE R4, R9, 0x4, R4 ;  /* 0x0000000409047825 */ /* 0x001fcc00078e0204 */
[----:B------:R-:W2:Y:S01]  /*0120*/  LDG.E R5, desc[UR4][R4.64] ;  /* 0x0000000404057981 */ /* 0x000ea2000c1e1900 */
[----:B-1----:R-:W-:Y:S01]  /*0130*/  IMAD.WIDE R6, R9, 0x4, R6 ;  /* 0x0000000409067825 */ /* 0x002fe200078e0206 */
[----:B--2---:R-:W-:-:S05]  /*0140*/  IADD3 R9, PT, PT, R2, R5, RZ ;  /* 0x0000000502097210 */ /* 0x004fca0007ffe0ff */
[----:B------:R-:W-:Y:S01]  /*0150*/  STG.E desc[UR4][R6.64], R9 ;  /* 0x0000000906007986 */ /* 0x000fe2000c101904 */
[----:B------:R-:W-:Y:S05]  /*0160*/  EXIT ;  /* 0x000000000000794d */ /* 0x000fea0003800000 */
.L_x_0:
[----:B------:R-:W-:-:S00]  /*0170*/  BRA `(.L_x_0) ;  /* 0xfffffffc00fc7947 */ /* 0x000fc0000383ffff */
[----:B------:R-:W-:-:S00]  /*0180*/  NOP ;  /* 0x0000000000007918 */ /* 0x000fc00000000000 */
[----:B------:R-:W-:-:S00]  /*0190*/  NOP ;  /* 0x0000000000007918 */ /* 0x000fc00000000000 */
[----:B------:R-:W-:-:S00]  /*01a0*/  NOP ;  /* 0x0000000000007918 */ /* 0x000fc00000000000 */
[----:B------:R-:W-:-:S00]  /*01b0*/  NOP ;  /* 0x0000000000007918 */ /* 0x000fc00000000000 */
[----:B------:R-:W-:-:S00]  /*01c0*/  NOP ;  /* 0x0000000000007918 */ /* 0x000fc00000000000 */
[----:B------:R-:W-:-:S00]  /*01d0*/  NOP ;  /* 0x0000000000007918 */ /* 0x000fc00000000000 */
[----:B------:R-:W-:-:S00]  /*01e0*/  NOP ;  /* 0x0000000000007918 */ /* 0x000fc00000000000 */
[----:B------:R-:W-:-:S00]  /*01f0*/  NOP ;  /* 0x0000000000007918 */ /* 0x000fc00000000000 */
.L_x_1:


//--------------------- .nv.shared.reserved.0     --------------------------
	.section	.nv.shared.reserved.0,"aw",@nobits
	.weak		__nv_reservedSMEM_offset_0_alias
	.size		__nv_reservedSMEM_offset_0_alias, 0, 64
	.other		__nv_reservedSMEM_offset_0_alias,@"STO_CUDA_RESERVED_SHARED STV_DEFAULT"
__nv_reservedSMEM_offset_0_alias:
	.zero		0
	.zero		64


//--------------------- .nv.constant0._Z8sum_cudaPiS_S_ii --------------------------
	.section	.nv.constant0._Z8sum_cudaPiS_S_ii,"a",@progbits
	.sectionflags	@""
	.align	4
.nv.constant0._Z8sum_cudaPiS_S_ii:
	.zero		928


//--------------------- SYMBOLS --------------------------

	.type		.nv.reservedSmem.offset0,@object
	.size		.nv.reservedSmem.offset0,0x4
